//
// Generated by NVIDIA NVVM Compiler
//
// Compiler Build ID: CL-36424714
// Cuda compilation tools, release 13.0, V13.0.88
// Based on NVVM 20.0.0
//

.version 9.0
.target sm_100
.address_size 64

	// .globl	_Z12reduce_naivePfS_i
// _ZZ20reduce_shared_memoryPfS_iE5sdata has been demoted
// _ZZ11dot_productPfS_S_iE5cache has been demoted

.visible .entry _Z12reduce_naivePfS_i(
	.param .u64 .ptr .align 1 _Z12reduce_naivePfS_i_param_0,
	.param .u64 .ptr .align 1 _Z12reduce_naivePfS_i_param_1,
	.param .u32 _Z12reduce_naivePfS_i_param_2
)
{
	.reg .pred 	%p<2>;
	.reg .b32 	%r<6>;
	.reg .b32 	%f<3>;
	.reg .b64 	%rd<7>;

	ld.param.u64 	%rd1, [_Z12reduce_naivePfS_i_param_0];
	ld.param.u64 	%rd2, [_Z12reduce_naivePfS_i_param_1];
	ld.param.u32 	%r2, [_Z12reduce_naivePfS_i_param_2];
	mov.u32 	%r3, %ctaid.x;
	mov.u32 	%r4, %ntid.x;
	mov.u32 	%r5, %tid.x;
	mad.lo.s32 	%r1, %r3, %r4, %r5;
	setp.ge.s32 	%p1, %r1, %r2;
	@%p1 bra 	$L__BB0_2;
	cvta.to.global.u64 	%rd3, %rd1;
	cvta.to.global.u64 	%rd4, %rd2;
	mul.wide.s32 	%rd5, %r1, 4;
	add.s64 	%rd6, %rd3, %rd5;
	ld.global.f32 	%f1, [%rd6];
	atom.global.add.f32 	%f2, [%rd4], %f1;
$L__BB0_2:
	ret;

}
	// .globl	_Z20reduce_shared_memoryPfS_i
.visible .entry _Z20reduce_shared_memoryPfS_i(
	.param .u64 .ptr .align 1 _Z20reduce_shared_memoryPfS_i_param_0,
	.param .u64 .ptr .align 1 _Z20reduce_shared_memoryPfS_i_param_1,
	.param .u32 _Z20reduce_shared_memoryPfS_i_param_2
)
{
	.reg .pred 	%p<6>;
	.reg .b32 	%r<14>;
	.reg .b32 	%f<10>;
	.reg .b64 	%rd<7>;
	// demoted variable
	.shared .align 4 .b8 _ZZ20reduce_shared_memoryPfS_iE5sdata[1024];
	ld.param.u64 	%rd1, [_Z20reduce_shared_memoryPfS_i_param_0];
	ld.param.u64 	%rd2, [_Z20reduce_shared_memoryPfS_i_param_1];
	ld.param.u32 	%r7, [_Z20reduce_shared_memoryPfS_i_param_2];
	mov.u32 	%r1, %tid.x;
	mov.u32 	%r8, %ctaid.x;
	mov.u32 	%r13, %ntid.x;
	mad.lo.s32 	%r3, %r8, %r13, %r1;
	setp.ge.s32 	%p1, %r3, %r7;
	mov.f32 	%f9, 0f00000000;
	@%p1 bra 	$L__BB1_2;
	cvta.to.global.u64 	%rd3, %rd1;
	mul.wide.s32 	%rd4, %r3, 4;
	add.s64 	%rd5, %rd3, %rd4;
	ld.global.f32 	%f9, [%rd5];
$L__BB1_2:
	shl.b32 	%r9, %r1, 2;
	mov.u32 	%r10, _ZZ20reduce_shared_memoryPfS_iE5sdata;
	add.s32 	%r4, %r10, %r9;
	st.shared.f32 	[%r4], %f9;
	bar.sync 	0;
	setp.lt.u32 	%p2, %r13, 2;
	@%p2 bra 	$L__BB1_6;
$L__BB1_3:
	shr.u32 	%r6, %r13, 1;
	setp.ge.u32 	%p3, %r1, %r6;
	@%p3 bra 	$L__BB1_5;
	shl.b32 	%r11, %r6, 2;
	add.s32 	%r12, %r4, %r11;
	ld.shared.f32 	%f4, [%r12];
	ld.shared.f32 	%f5, [%r4];
	add.f32 	%f6, %f4, %f5;
	st.shared.f32 	[%r4], %f6;
$L__BB1_5:
	bar.sync 	0;
	setp.gt.u32 	%p4, %r13, 3;
	mov.u32 	%r13, %r6;
	@%p4 bra 	$L__BB1_3;
$L__BB1_6:
	setp.ne.s32 	%p5, %r1, 0;
	@%p5 bra 	$L__BB1_8;
	ld.shared.f32 	%f7, [_ZZ20reduce_shared_memoryPfS_iE5sdata];
	cvta.to.global.u64 	%rd6, %rd2;
	atom.global.add.f32 	%f8, [%rd6], %f7;
$L__BB1_8:
	ret;

}
	// .globl	_Z11dot_productPfS_S_i
.visible .entry _Z11dot_productPfS_S_i(
	.param .u64 .ptr .align 1 _Z11dot_productPfS_S_i_param_0,
	.param .u64 .ptr .align 1 _Z11dot_productPfS_S_i_param_1,
	.param .u64 .ptr .align 1 _Z11dot_productPfS_S_i_param_2,
	.param .u32 _Z11dot_productPfS_S_i_param_3
)
{
	.reg .pred 	%p<7>;
	.reg .b32 	%r<19>;
	.reg .b32 	%f<15>;
	.reg .b64 	%rd<10>;
	// demoted variable
	.shared .align 4 .b8 _ZZ11dot_productPfS_S_iE5cache[1024];
	ld.param.u64 	%rd3, [_Z11dot_productPfS_S_i_param_0];
	ld.param.u64 	%rd4, [_Z11dot_productPfS_S_i_param_1];
	ld.param.u64 	%rd5, [_Z11dot_productPfS_S_i_param_2];
	ld.param.u32 	%r10, [_Z11dot_productPfS_S_i_param_3];
	mov.u32 	%r1, %tid.x;
	mov.u32 	%r11, %ctaid.x;
	mov.u32 	%r18, %ntid.x;
	mad.lo.s32 	%r17, %r11, %r18, %r1;
	setp.ge.s32 	%p1, %r17, %r10;
	mov.f32 	%f14, 0f00000000;
	@%p1 bra 	$L__BB2_3;
	mov.u32 	%r12, %nctaid.x;
	mul.lo.s32 	%r4, %r18, %r12;
	cvta.to.global.u64 	%rd1, %rd3;
	cvta.to.global.u64 	%rd2, %rd4;
	mov.f32 	%f14, 0f00000000;
$L__BB2_2:
	mul.wide.s32 	%rd6, %r17, 4;
	add.s64 	%rd7, %rd1, %rd6;
	ld.global.f32 	%f6, [%rd7];
	add.s64 	%rd8, %rd2, %rd6;
	ld.global.f32 	%f7, [%rd8];
	fma.rn.f32 	%f14, %f6, %f7, %f14;
	add.s32 	%r17, %r17, %r4;
	setp.lt.s32 	%p2, %r17, %r10;
	@%p2 bra 	$L__BB2_2;
$L__BB2_3:
	shl.b32 	%r13, %r1, 2;
	mov.u32 	%r14, _ZZ11dot_productPfS_S_iE5cache;
	add.s32 	%r7, %r14, %r13;
	st.shared.f32 	[%r7], %f14;
	bar.sync 	0;
	setp.lt.u32 	%p3, %r18, 2;
	@%p3 bra 	$L__BB2_7;
$L__BB2_4:
	shr.u32 	%r9, %r18, 1;
	setp.ge.u32 	%p4, %r1, %r9;
	@%p4 bra 	$L__BB2_6;
	shl.b32 	%r15, %r9, 2;
	add.s32 	%r16, %r7, %r15;
	ld.shared.f32 	%f8, [%r16];
	ld.shared.f32 	%f9, [%r7];
	add.f32 	%f10, %f8, %f9;
	st.shared.f32 	[%r7], %f10;
$L__BB2_6:
	bar.sync 	0;
	setp.gt.u32 	%p5, %r18, 3;
	mov.u32 	%r18, %r9;
	@%p5 bra 	$L__BB2_4;
$L__BB2_7:
	setp.ne.s32 	%p6, %r1, 0;
	@%p6 bra 	$L__BB2_9;
	ld.shared.f32 	%f11, [_ZZ11dot_productPfS_S_iE5cache];
	cvta.to.global.u64 	%rd9, %rd5;
	atom.global.add.f32 	%f12, [%rd9], %f11;
$L__BB2_9:
	ret;

}


// ===== COMPILED SASS (sm_100) =====

	.target	sm_100

	.elftype	@"ET_EXEC"


//--------------------- .note.nv.tkinfo           --------------------------
	.section	.note.nv.tkinfo,"",@"SHT_NOTE"
	.sectionflags	@"SHF_NOTE_NV_TKINFO"
	.tkinfo
        /*0018*/ 	.word	0x00000002
        /*0030*/ 	.string	""
        /*0030*/ 	.string	"ptxas"
        /*0030*/ 	.string	"Cuda compilation tools, release 13.0, V13.0.88"
        /*0030*/ 	.string	"Build cuda_13.0.r13.0/compiler.36424714_0"
        /*0030*/ 	.string	"-arch sm_100 -m 64 "



//--------------------- .note.nv.cuinfo           --------------------------
	.section	.note.nv.cuinfo,"",@"SHT_NOTE"
	.sectionflags	@"SHF_NOTE_NV_CUINFO"
        /*0018*/ 	.short	0x0002
        /*001a*/ 	.short	0x0064
        /*001c*/ 	.short	0x0082
	.zero		2


//--------------------- .nv.info                  --------------------------
	.section	.nv.info,"",@"SHT_CUDA_INFO"
	.align	4


	//----- nvinfo : EIATTR_REGCOUNT
	.align		4
        /*0000*/ 	.byte	0x04, 0x2f
        /*0002*/ 	.short	(.L_1 - .L_0)
	.align		4
.L_0:
        /*0004*/ 	.word	index@(_Z12reduce_naivePfS_i)
        /*0008*/ 	.word	0x00000008


	//----- nvinfo : EIATTR_FRAME_SIZE
	.align		4
.L_1:
        /*000c*/ 	.byte	0x04, 0x11
        /*000e*/ 	.short	(.L_3 - .L_2)
	.align		4
.L_2:
        /*0010*/ 	.word	index@(_Z12reduce_naivePfS_i)
        /*0014*/ 	.word	0x00000000


	//----- nvinfo : EIATTR_REGCOUNT
	.align		4
.L_3:
        /*0018*/ 	.byte	0x04, 0x2f
        /*001a*/ 	.short	(.L_5 - .L_4)
	.align		4
.L_4:
        /*001c*/ 	.word	index@(_Z20reduce_shared_memoryPfS_i)
        /*0020*/ 	.word	0x0000000a


	//----- nvinfo : EIATTR_FRAME_SIZE
	.align		4
.L_5:
        /*0024*/ 	.byte	0x04, 0x11
        /*0026*/ 	.short	(.L_7 - .L_6)
	.align		4
.L_6:
        /*0028*/ 	.word	index@(_Z20reduce_shared_memoryPfS_i)
        /*002c*/ 	.word	0x00000000


	//----- nvinfo : EIATTR_REGCOUNT
	.align		4
.L_7:
        /*0030*/ 	.byte	0x04, 0x2f
        /*0032*/ 	.short	(.L_9 - .L_8)
	.align		4
.L_8:
        /*0034*/ 	.word	index@(_Z11dot_productPfS_S_i)
        /*0038*/ 	.word	0x00000012


	//----- nvinfo : EIATTR_FRAME_SIZE
	.align		4
.L_9:
        /*003c*/ 	.byte	0x04, 0x11
        /*003e*/ 	.short	(.L_11 - .L_10)
	.align		4
.L_10:
        /*0040*/ 	.word	index@(_Z11dot_productPfS_S_i)
        /*0044*/ 	.word	0x00000000


	//----- nvinfo : EIATTR_MIN_STACK_SIZE
	.align		4
.L_11:
        /*0048*/ 	.byte	0x04, 0x12
        /*004a*/ 	.short	(.L_13 - .L_12)
	.align		4
.L_12:
        /*004c*/ 	.word	index@(_Z11dot_productPfS_S_i)
        /*0050*/ 	.word	0x00000000


	//----- nvinfo : EIATTR_MIN_STACK_SIZE
	.align		4
.L_13:
        /*0054*/ 	.byte	0x04, 0x12
        /*0056*/ 	.short	(.L_15 - .L_14)
	.align		4
.L_14:
        /*0058*/ 	.word	index@(_Z20reduce_shared_memoryPfS_i)
        /*005c*/ 	.word	0x00000000


	//----- nvinfo : EIATTR_MIN_STACK_SIZE
	.align		4
.L_15:
        /*0060*/ 	.byte	0x04, 0x12
        /*0062*/ 	.short	(.L_17 - .L_16)
	.align		4
.L_16:
        /*0064*/ 	.word	index@(_Z12reduce_naivePfS_i)
        /*0068*/ 	.word	0x00000000
.L_17:


//--------------------- .nv.compat                --------------------------
	.section	.nv.compat,"",@"SHT_CUDA_COMPAT_INFO"
	.align	4
        /*0000*/ 	.byte	0x02, 0x09, 0x00, 0x00, 0x02, 0x02, 0x01, 0x00, 0x02, 0x05, 0x05, 0x00, 0x03, 0x07, 0x01, 0x01
        /*0010*/ 	.byte	0x02, 0x03, 0x00, 0x00, 0x02, 0x06, 0x01, 0x00, 0x04, 0x0b, 0x08, 0x00, 0x09, 0x00, 0x00, 0x00
        /*0020*/ 	.byte	0x00, 0x00, 0x00, 0x00


//--------------------- .nv.info._Z11dot_productPfS_S_i --------------------------
	.section	.nv.info._Z11dot_productPfS_S_i,"",@"SHT_CUDA_INFO"
	.sectionflags	@""
	.align	4


	//----- nvinfo : EIATTR_CUDA_API_VERSION
	.align		4
        /*0000*/ 	.byte	0x04, 0x37
        /*0002*/ 	.short	(.L_19 - .L_18)
.L_18:
        /*0004*/ 	.word	0x00000082


	//----- nvinfo : EIATTR_KPARAM_INFO
	.align		4
.L_19:
        /*0008*/ 	.byte	0x04, 0x17
        /*000a*/ 	.short	(.L_21 - .L_20)
.L_20:
        /*000c*/ 	.word	0x00000000
        /*0010*/ 	.short	0x0003
        /*0012*/ 	.short	0x0018
        /*0014*/ 	.byte	0x00, 0xf0, 0x11, 0x00


	//----- nvinfo : EIATTR_KPARAM_INFO
	.align		4
.L_21:
        /*0018*/ 	.byte	0x04, 0x17
        /*001a*/ 	.short	(.L_23 - .L_22)
.L_22:
        /*001c*/ 	.word	0x00000000
        /*0020*/ 	.short	0x0002
        /*0022*/ 	.short	0x0010
        /*0024*/ 	.byte	0x00, 0xf5, 0x21, 0x00


	//----- nvinfo : EIATTR_KPARAM_INFO
	.align		4
.L_23:
        /*0028*/ 	.byte	0x04, 0x17
        /*002a*/ 	.short	(.L_25 - .L_24)
.L_24:
        /*002c*/ 	.word	0x00000000
        /*0030*/ 	.short	0x0001
        /*0032*/ 	.short	0x0008
        /*0034*/ 	.byte	0x00, 0xf5, 0x21, 0x00


	//----- nvinfo : EIATTR_KPARAM_INFO
	.align		4
.L_25:
        /*0038*/ 	.byte	0x04, 0x17
        /*003a*/ 	.short	(.L_27 - .L_26)
.L_26:
        /*003c*/ 	.word	0x00000000
        /*0040*/ 	.short	0x0000
        /*0042*/ 	.short	0x0000
        /*0044*/ 	.byte	0x00, 0xf5, 0x21, 0x00


	//----- nvinfo : EIATTR_SPARSE_MMA_MASK
	.align		4
.L_27:
        /*0048*/ 	.byte	0x03, 0x50
        /*004a*/ 	.short	0x0000


	//----- nvinfo : EIATTR_MAXREG_COUNT
	.align		4
        /*004c*/ 	.byte	0x03, 0x1b
        /*004e*/ 	.short	0x00ff


	//----- nvinfo : EIATTR_NUM_BARRIERS
	.align		4
        /*0050*/ 	.byte	0x02, 0x4c
        /*0052*/ 	.byte	0x01
	.zero		1


	//----- nvinfo : EIATTR_MERCURY_ISA_VERSION
	.align		4
        /*0054*/ 	.byte	0x03, 0x5f
        /*0056*/ 	.short	0x0101


	//----- nvinfo : EIATTR_VRC_CTA_INIT_COUNT
	.align		4
        /*0058*/ 	.byte	0x02, 0x4a
	.zero		1
	.zero		1


	//----- nvinfo : EIATTR_EXIT_INSTR_OFFSETS
	.align		4
        /*005c*/ 	.byte	0x04, 0x1c
        /*005e*/ 	.short	(.L_29 - .L_28)


	//   ....[0]....
.L_28:
        /*0060*/ 	.word	0x000002d0


	//   ....[1]....
        /*0064*/ 	.word	0x00000340


	//----- nvinfo : EIATTR_CRS_STACK_SIZE
	.align		4
.L_29:
        /*0068*/ 	.byte	0x04, 0x1e
        /*006a*/ 	.short	(.L_31 - .L_30)
.L_30:
        /*006c*/ 	.word	0x00000000


	//----- nvinfo : EIATTR_CBANK_PARAM_SIZE
	.align		4
.L_31:
        /*0070*/ 	.byte	0x03, 0x19
        /*0072*/ 	.short	0x001c


	//----- nvinfo : EIATTR_PARAM_CBANK
	.align		4
        /*0074*/ 	.byte	0x04, 0x0a
        /*0076*/ 	.short	(.L_33 - .L_32)
	.align		4
.L_32:
        /*0078*/ 	.word	index@(.nv.constant0._Z11dot_productPfS_S_i)
        /*007c*/ 	.short	0x0380
        /*007e*/ 	.short	0x001c


	//----- nvinfo : EIATTR_SW_WAR
	.align		4
.L_33:
        /*0080*/ 	.byte	0x04, 0x36
        /*0082*/ 	.short	(.L_35 - .L_34)
.L_34:
        /*0084*/ 	.word	0x00000008
.L_35:


//--------------------- .nv.info._Z20reduce_shared_memoryPfS_i --------------------------
	.section	.nv.info._Z20reduce_shared_memoryPfS_i,"",@"SHT_CUDA_INFO"
	.sectionflags	@""
	.align	4


	//----- nvinfo : EIATTR_CUDA_API_VERSION
	.align		4
        /*0000*/ 	.byte	0x04, 0x37
        /*0002*/ 	.short	(.L_37 - .L_36)
.L_36:
        /*0004*/ 	.word	0x00000082


	//----- nvinfo : EIATTR_KPARAM_INFO
	.align		4
.L_37:
        /*0008*/ 	.byte	0x04, 0x17
        /*000a*/ 	.short	(.L_39 - .L_38)
.L_38:
        /*000c*/ 	.word	0x00000000
        /*0010*/ 	.short	0x0002
        /*0012*/ 	.short	0x0010
        /*0014*/ 	.byte	0x00, 0xf0, 0x11, 0x00


	//----- nvinfo : EIATTR_KPARAM_INFO
	.align		4
.L_39:
        /*0018*/ 	.byte	0x04, 0x17
        /*001a*/ 	.short	(.L_41 - .L_40)
.L_40:
        /*001c*/ 	.word	0x00000000
        /*0020*/ 	.short	0x0001
        /*0022*/ 	.short	0x0008
        /*0024*/ 	.byte	0x00, 0xf5, 0x21, 0x00


	//----- nvinfo : EIATTR_KPARAM_INFO
	.align		4
.L_41:
        /*0028*/ 	.byte	0x04, 0x17
        /*002a*/ 	.short	(.L_43 - .L_42)
.L_42:
        /*002c*/ 	.word	0x00000000
        /*0030*/ 	.short	0x0000
        /*0032*/ 	.short	0x0000
        /*0034*/ 	.byte	0x00, 0xf5, 0x21, 0x00


	//----- nvinfo : EIATTR_SPARSE_MMA_MASK
	.align		4
.L_43:
        /*0038*/ 	.byte	0x03, 0x50
        /*003a*/ 	.short	0x0000


	//----- nvinfo : EIATTR_MAXREG_COUNT
	.align		4
        /*003c*/ 	.byte	0x03, 0x1b
        /*003e*/ 	.short	0x00ff


	//----- nvinfo : EIATTR_NUM_BARRIERS
	.align		4
        /*0040*/ 	.byte	0x02, 0x4c
        /*0042*/ 	.byte	0x01
	.zero		1


	//----- nvinfo : EIATTR_MERCURY_ISA_VERSION
	.align		4
        /*0044*/ 	.byte	0x03, 0x5f
        /*0046*/ 	.short	0x0101


	//----- nvinfo : EIATTR_VRC_CTA_INIT_COUNT
	.align		4
        /*0048*/ 	.byte	0x02, 0x4a
	.zero		1
	.zero		1


	//----- nvinfo : EIATTR_EXIT_INSTR_OFFSETS
	.align		4
        /*004c*/ 	.byte	0x04, 0x1c
        /*004e*/ 	.short	(.L_45 - .L_44)


	//   ....[0]....
.L_44:
        /*0050*/ 	.word	0x00000200


	//   ....[1]....
        /*0054*/ 	.word	0x00000270


	//----- nvinfo : EIATTR_CBANK_PARAM_SIZE
	.align		4
.L_45:
        /*0058*/ 	.byte	0x03, 0x19
        /*005a*/ 	.short	0x0014


	//----- nvinfo : EIATTR_PARAM_CBANK
	.align		4
        /*005c*/ 	.byte	0x04, 0x0a
        /*005e*/ 	.short	(.L_47 - .L_46)
	.align		4
.L_46:
        /*0060*/ 	.word	index@(.nv.constant0._Z20reduce_shared_memoryPfS_i)
        /*0064*/ 	.short	0x0380
        /*0066*/ 	.short	0x0014


	//----- nvinfo : EIATTR_SW_WAR
	.align		4
.L_47:
        /*0068*/ 	.byte	0x04, 0x36
        /*006a*/ 	.short	(.L_49 - .L_48)
.L_48:
        /*006c*/ 	.word	0x00000008
.L_49:


//--------------------- .nv.info._Z12reduce_naivePfS_i --------------------------
	.section	.nv.info._Z12reduce_naivePfS_i,"",@"SHT_CUDA_INFO"
	.sectionflags	@""
	.align	4


	//----- nvinfo : EIATTR_CUDA_API_VERSION
	.align		4
        /*0000*/ 	.byte	0x04, 0x37
        /*0002*/ 	.short	(.L_51 - .L_50)
.L_50:
        /*0004*/ 	.word	0x00000082


	//----- nvinfo : EIATTR_KPARAM_INFO
	.align		4
.L_51:
        /*0008*/ 	.byte	0x04, 0x17
        /*000a*/ 	.short	(.L_53 - .L_52)
.L_52:
        /*000c*/ 	.word	0x00000000
        /*0010*/ 	.short	0x0002
        /*0012*/ 	.short	0x0010
        /*0014*/ 	.byte	0x00, 0xf0, 0x11, 0x00


	//----- nvinfo : EIATTR_KPARAM_INFO
	.align		4
.L_53:
        /*0018*/ 	.byte	0x04, 0x17
        /*001a*/ 	.short	(.L_55 - .L_54)
.L_54:
        /*001c*/ 	.word	0x00000000
        /*0020*/ 	.short	0x0001
        /*0022*/ 	.short	0x0008
        /*0024*/ 	.byte	0x00, 0xf5, 0x21, 0x00


	//----- nvinfo : EIATTR_KPARAM_INFO
	.align		4
.L_55:
        /*0028*/ 	.byte	0x04, 0x17
        /*002a*/ 	.short	(.L_57 - .L_56)
.L_56:
        /*002c*/ 	.word	0x00000000
        /*0030*/ 	.short	0x0000
        /*0032*/ 	.short	0x0000
        /*0034*/ 	.byte	0x00, 0xf5, 0x21, 0x00


	//----- nvinfo : EIATTR_SPARSE_MMA_MASK
	.align		4
.L_57:
        /*0038*/ 	.byte	0x03, 0x50
        /*003a*/ 	.short	0x0000


	//----- nvinfo : EIATTR_MAXREG_COUNT
	.align		4
        /*003c*/ 	.byte	0x03, 0x1b
        /*003e*/ 	.short	0x00ff


	//----- nvinfo : EIATTR_MERCURY_ISA_VERSION
	.align		4
        /*0040*/ 	.byte	0x03, 0x5f
        /*0042*/ 	.short	0x0101


	//----- nvinfo : EIATTR_VRC_CTA_INIT_COUNT
	.align		4
        /*0044*/ 	.byte	0x02, 0x4a
	.zero		1
	.zero		1


	//----- nvinfo : EIATTR_EXIT_INSTR_OFFSETS
	.align		4
        /*0048*/ 	.byte	0x04, 0x1c
        /*004a*/ 	.short	(.L_59 - .L_58)


	//   ....[0]....
.L_58:
        /*004c*/ 	.word	0x00000070


	//   ....[1]....
        /*0050*/ 	.word	0x000000e0


	//----- nvinfo : EIATTR_CBANK_PARAM_SIZE
	.align		4
.L_59:
        /*0054*/ 	.byte	0x03, 0x19
        /*0056*/ 	.short	0x0014


	//----- nvinfo : EIATTR_PARAM_CBANK
	.align		4
        /*0058*/ 	.byte	0x04, 0x0a
        /*005a*/ 	.short	(.L_61 - .L_60)
	.align		4
.L_60:
        /*005c*/ 	.word	index@(.nv.constant0._Z12reduce_naivePfS_i)
        /*0060*/ 	.short	0x0380
        /*0062*/ 	.short	0x0014


	//----- nvinfo : EIATTR_SW_WAR
	.align		4
.L_61:
        /*0064*/ 	.byte	0x04, 0x36
        /*0066*/ 	.short	(.L_63 - .L_62)
.L_62:
        /*0068*/ 	.word	0x00000008
.L_63:


//--------------------- .nv.callgraph             --------------------------
	.section	.nv.callgraph,"",@"SHT_CUDA_CALLGRAPH"
	.align	4
	.sectionentsize	8
	.align		4
        /*0000*/ 	.word	0x00000000
	.align		4
        /*0004*/ 	.word	0xffffffff
	.align		4
        /*0008*/ 	.word	0x00000000
	.align		4
        /*000c*/ 	.word	0xfffffffe
	.align		4
        /*0010*/ 	.word	0x00000000
	.align		4
        /*0014*/ 	.word	0xfffffffd
	.align		4
        /*0018*/ 	.word	0x00000000
	.align		4
        /*001c*/ 	.word	0xfffffffc


//--------------------- .text._Z11dot_productPfS_S_i --------------------------
	.section	.text._Z11dot_productPfS_S_i,"ax",@progbits
	.align	128
        .global         _Z11dot_productPfS_S_i
        .type           _Z11dot_productPfS_S_i,@function
        .size           _Z11dot_productPfS_S_i,(.L_x_10 - _Z11dot_productPfS_S_i)
        .other          _Z11dot_productPfS_S_i,@"STO_CUDA_ENTRY STV_DEFAULT"
_Z11dot_productPfS_S_i:
.text._Z11dot_productPfS_S_i:
[----:B------:R-:W-:Y:S01]  /*0000*/  LDC R1, c[0x0][0x37c] ;  /* 0x0000df00ff017b82 */ /* 0x000fe20000000800 */
[----:B------:R-:W0:Y:S07]  /*0010*/  S2R R13, SR_TID.X ;  /* 0x00000000000d7919 */ /* 0x000e2e0000002100 */
[----:B------:R-:W0:Y:S01]  /*0020*/  S2UR UR4, SR_CTAID.X ;  /* 0x00000000000479c3 */ /* 0x000e220000002500 */
[----:B------:R-:W1:Y:S01]  /*0030*/  LDCU UR5, c[0x0][0x398] ;  /* 0x00007300ff0577ac */ /* 0x000e620008000800 */
[----:B------:R-:W-:Y:S01]  /*0040*/  BSSY.RECONVERGENT B0, `(.L_x_0) ;  /* 0x0000014000007945 */ /* 0x000fe20003800200 */
[----:B------:R-:W-:Y:S01]  /*0050*/  IMAD.MOV.U32 R11, RZ, RZ, RZ ;  /* 0x000000ffff0b7224 */ /* 0x000fe200078e00ff */
[----:B------:R-:W2:Y:S04]  /*0060*/  LDCU.64 UR6, c[0x0][0x358] ;  /* 0x00006b00ff0677ac */ /* 0x000ea80008000a00 */
[----:B------:R-:W0:Y:S02]  /*0070*/  LDC R10, c[0x0][0x360] ;  /* 0x0000d800ff0a7b82 */ /* 0x000e240000000800 */
[----:B0-----:R-:W-:-:S05]  /*0080*/  IMAD R0, R10, UR4, R13 ;  /* 0x000000040a007c24 */ /* 0x001fca000f8e020d */
[----:B-1----:R-:W-:-:S13]  /*0090*/  ISETP.GE.AND P0, PT, R0, UR5, PT ;  /* 0x0000000500007c0c */ /* 0x002fda000bf06270 */
[----:B--2---:R-:W-:Y:S05]  /*00a0*/  @P0 BRA `(.L_x_1) ;  /* 0x0000000000340947 */ /* 0x004fea0003800000 */
[----:B------:R-:W0:Y:S01]  /*00b0*/  LDC.64 R6, c[0x0][0x380] ;  /* 0x0000e000ff067b82 */ /* 0x000e220000000a00 */
[----:B------:R-:W1:Y:S01]  /*00c0*/  LDCU UR4, c[0x0][0x370] ;  /* 0x00006e00ff0477ac */ /* 0x000e620008000800 */
[----:B------:R-:W-:-:S06]  /*00d0*/  HFMA2 R11, -RZ, RZ, 0, 0 ;  /* 0x00000000ff0b7431 */ /* 0x000fcc00000001ff */
[----:B------:R-:W2:Y:S01]  /*00e0*/  LDC.64 R8, c[0x0][0x388] ;  /* 0x0000e200ff087b82 */ /* 0x000ea20000000a00 */
[----:B-1----:R-:W-:-:S07]  /*00f0*/  IMAD R15, R10, UR4, RZ ;  /* 0x000000040a0f7c24 */ /* 0x002fce000f8e02ff */
.L_x_2:
[----:B0-----:R-:W-:-:S04]  /*0100*/  IMAD.WIDE R2, R0, 0x4, R6 ;  /* 0x0000000400027825 */ /* 0x001fc800078e0206 */
[----:B--2---:R-:W-:Y:S02]  /*0110*/  IMAD.WIDE R4, R0, 0x4, R8 ;  /* 0x0000000400047825 */ /* 0x004fe400078e0208 */
[----:B------:R-:W2:Y:S04]  /*0120*/  LDG.E R2, desc[UR6][R2.64] ;  /* 0x0000000602027981 */ /* 0x000ea8000c1e1900 */
[----:B------:R-:W2:Y:S01]  /*0130*/  LDG.E R4, desc[UR6][R4.64] ;  /* 0x0000000604047981 */ /* 0x000ea2000c1e1900 */
[----:B------:R-:W-:-:S05]  /*0140*/  IMAD.IADD R0, R15, 0x1, R0 ;  /* 0x000000010f007824 */ /* 0x000fca00078e0200 */
[----:B------:R-:W-:Y:S01]  /*0150*/  ISETP.GE.AND P0, PT, R0, UR5, PT ;  /* 0x0000000500007c0c */ /* 0x000fe2000bf06270 */
[----:B--2---:R-:W-:-:S12]  /*0160*/  FFMA R11, R2, R4, R11 ;  /* 0x00000004020b7223 */ /* 0x004fd8000000000b */
[----:B------:R-:W-:Y:S05]  /*0170*/  @!P0 BRA `(.L_x_2) ;  /* 0xfffffffc00e08947 */ /* 0x000fea000383ffff */
.L_x_1:
[----:B------:R-:W-:Y:S05]  /*0180*/  BSYNC.RECONVERGENT B0 ;  /* 0x0000000000007941 */ /* 0x000fea0003800200 */
.L_x_0:
[----:B------:R-:W0:Y:S01]  /*0190*/  S2UR UR5, SR_CgaCtaId ;  /* 0x00000000000579c3 */ /* 0x000e220000008800 */
[----:B------:R-:W-:Y:S01]  /*01a0*/  UMOV UR4, 0x400 ;  /* 0x0000040000047882 */ /* 0x000fe20000000000 */
[----:B------:R-:W-:Y:S02]  /*01b0*/  ISETP.GE.U32.AND P1, PT, R10, 0x2, PT ;  /* 0x000000020a00780c */ /* 0x000fe40003f26070 */
[----:B------:R-:W-:Y:S01]  /*01c0*/  ISETP.NE.AND P0, PT, R13, RZ, PT ;  /* 0x000000ff0d00720c */ /* 0x000fe20003f05270 */
[----:B0-----:R-:W-:-:S06]  /*01d0*/  ULEA UR4, UR5, UR4, 0x18 ;  /* 0x0000000405047291 */ /* 0x001fcc000f8ec0ff */
[----:B------:R-:W-:-:S05]  /*01e0*/  LEA R0, R13, UR4, 0x2 ;  /* 0x000000040d007c11 */ /* 0x000fca000f8e10ff */
[----:B------:R0:W-:Y:S01]  /*01f0*/  STS [R0], R11 ;  /* 0x0000000b00007388 */ /* 0x0001e20000000800 */
[----:B------:R-:W-:Y:S06]  /*0200*/  BAR.SYNC.DEFER_BLOCKING 0x0 ;  /* 0x0000000000007b1d */ /* 0x000fec0000010000 */
[----:B------:R-:W-:Y:S05]  /*0210*/  @!P1 BRA `(.L_x_3) ;  /* 0x00000000002c9947 */ /* 0x000fea0003800000 */
.L_x_4:
[----:B------:R-:W-:-:S04]  /*0220*/  SHF.R.U32.HI R4, RZ, 0x1, R10 ;  /* 0x00000001ff047819 */ /* 0x000fc8000001160a */
[----:B------:R-:W-:-:S13]  /*0230*/  ISETP.GE.U32.AND P1, PT, R13, R4, PT ;  /* 0x000000040d00720c */ /* 0x000fda0003f26070 */
[----:B------:R-:W-:Y:S01]  /*0240*/  @!P1 LEA R2, R4, R0, 0x2 ;  /* 0x0000000004029211 */ /* 0x000fe200078e10ff */
[----:B------:R-:W-:Y:S05]  /*0250*/  @!P1 LDS R3, [R0] ;  /* 0x0000000000039984 */ /* 0x000fea0000000800 */
[----:B------:R-:W1:Y:S02]  /*0260*/  @!P1 LDS R2, [R2] ;  /* 0x0000000002029984 */ /* 0x000e640000000800 */
[----:B-1----:R-:W-:-:S05]  /*0270*/  @!P1 FADD R3, R2, R3 ;  /* 0x0000000302039221 */ /* 0x002fca0000000000 */
[----:B------:R1:W-:Y:S01]  /*0280*/  @!P1 STS [R0], R3 ;  /* 0x0000000300009388 */ /* 0x0003e20000000800 */
[----:B------:R-:W-:Y:S01]  /*0290*/  BAR.SYNC.DEFER_BLOCKING 0x0 ;  /* 0x0000000000007b1d */ /* 0x000fe20000010000 */
[----:B------:R-:W-:Y:S01]  /*02a0*/  ISETP.GT.U32.AND P1, PT, R10, 0x3, PT ;  /* 0x000000030a00780c */ /* 0x000fe20003f24070 */
[----:B------:R-:W-:-:S12]  /*02b0*/  IMAD.MOV.U32 R10, RZ, RZ, R4 ;  /* 0x000000ffff0a7224 */ /* 0x000fd800078e0004 */
[----:B-1----:R-:W-:Y:S05]  /*02c0*/  @P1 BRA `(.L_x_4) ;  /* 0xfffffffc00d41947 */ /* 0x002fea000383ffff */
.L_x_3:
[----:B------:R-:W-:Y:S05]  /*02d0*/  @P0 EXIT ;  /* 0x000000000000094d */ /* 0x000fea0003800000 */
[----:B------:R-:W1:Y:S01]  /*02e0*/  S2UR UR5, SR_CgaCtaId ;  /* 0x00000000000579c3 */ /* 0x000e620000008800 */
[----:B------:R-:W-:-:S07]  /*02f0*/  UMOV UR4, 0x400 ;  /* 0x0000040000047882 */ /* 0x000fce0000000000 */
[----:B------:R-:W2:Y:S01]  /*0300*/  LDC.64 R2, c[0x0][0x390] ;  /* 0x0000e400ff027b82 */ /* 0x000ea20000000a00 */
[----:B-1----:R-:W-:-:S09]  /*0310*/  ULEA UR4, UR5, UR4, 0x18 ;  /* 0x0000000405047291 */ /* 0x002fd2000f8ec0ff */
[----:B------:R-:W2:Y:S04]  /*0320*/  LDS R5, [UR4] ;  /* 0x00000004ff057984 */ /* 0x000ea80008000800 */
[----:B--2---:R-:W-:Y:S01]  /*0330*/  REDG.E.ADD.F32.FTZ.RN.STRONG.GPU desc[UR6][R2.64], R5 ;  /* 0x00000005020079a6 */ /* 0x004fe2000c12f306 */
[----:B------:R-:W-:Y:S05]  /*0340*/  EXIT ;  /* 0x000000000000794d */ /* 0x000fea0003800000 */
.L_x_5:
[----:B------:R-:W-:-:S00]  /*0350*/  BRA `(.L_x_5) ;  /* 0xfffffffc00fc7947 */ /* 0x000fc0000383ffff */
[----:B------:R-:W-:-:S00]  /*0360*/  NOP ;  /* 0x0000000000007918 */ /* 0x000fc00000000000 */
        /* <DEDUP_REMOVED lines=9> */
.L_x_10:


//--------------------- .text._Z20reduce_shared_memoryPfS_i --------------------------
	.section	.text._Z20reduce_shared_memoryPfS_i,"ax",@progbits
	.align	128
        .global         _Z20reduce_shared_memoryPfS_i
        .type           _Z20reduce_shared_memoryPfS_i,@function
        .size           _Z20reduce_shared_memoryPfS_i,(.L_x_11 - _Z20reduce_shared_memoryPfS_i)
        .other          _Z20reduce_shared_memoryPfS_i,@"STO_CUDA_ENTRY STV_DEFAULT"
_Z20reduce_shared_memoryPfS_i:
.text._Z20reduce_shared_memoryPfS_i:
[----:B------:R-:W-:Y:S01]  /*0000*/  LDC R1, c[0x0][0x37c] ;  /* 0x0000df00ff017b82 */ /* 0x000fe20000000800 */
[----:B------:R-:W0:Y:S07]  /*0010*/  S2R R7, SR_TID.X ;  /* 0x0000000000077919 */ /* 0x000e2e0000002100 */
[----:B------:R-:W0:Y:S01]  /*0020*/  S2UR UR4, SR_CTAID.X ;  /* 0x00000000000479c3 */ /* 0x000e220000002500 */
[----:B------:R-:W1:Y:S01]  /*0030*/  LDCU UR5, c[0x0][0x390] ;  /* 0x00007200ff0577ac */ /* 0x000e620008000800 */
[----:B------:R-:W-:Y:S01]  /*0040*/  IMAD.MOV.U32 R4, RZ, RZ, RZ ;  /* 0x000000ffff047224 */ /* 0x000fe200078e00ff */
[----:B------:R-:W2:Y:S05]  /*0050*/  LDCU.64 UR6, c[0x0][0x358] ;  /* 0x00006b00ff0677ac */ /* 0x000eaa0008000a00 */
[----:B------:R-:W0:Y:S02]  /*0060*/  LDC R0, c[0x0][0x360] ;  /* 0x0000d800ff007b82 */ /* 0x000e240000000800 */
[----:B0-----:R-:W-:-:S05]  /*0070*/  IMAD R5, R0, UR4, R7 ;  /* 0x0000000400057c24 */ /* 0x001fca000f8e0207 */
[----:B-1----:R-:W-:-:S13]  /*0080*/  ISETP.GE.AND P0, PT, R5, UR5, PT ;  /* 0x0000000505007c0c */ /* 0x002fda000bf06270 */
[----:B------:R-:W0:Y:S02]  /*0090*/  @!P0 LDC.64 R2, c[0x0][0x380] ;  /* 0x0000e000ff028b82 */ /* 0x000e240000000a00 */
[----:B0-----:R-:W-:-:S05]  /*00a0*/  @!P0 IMAD.WIDE R2, R5, 0x4, R2 ;  /* 0x0000000405028825 */ /* 0x001fca00078e0202 */
[----:B--2---:R-:W2:Y:S01]  /*00b0*/  @!P0 LDG.E R4, desc[UR6][R2.64] ;  /* 0x0000000602048981 */ /* 0x004ea2000c1e1900 */
[----:B------:R-:W0:Y:S01]  /*00c0*/  S2UR UR5, SR_CgaCtaId ;  /* 0x00000000000579c3 */ /* 0x000e220000008800 */
[----:B------:R-:W-:Y:S01]  /*00d0*/  UMOV UR4, 0x400 ;  /* 0x0000040000047882 */ /* 0x000fe20000000000 */
[----:B------:R-:W-:Y:S02]  /*00e0*/  ISETP.GE.U32.AND P1, PT, R0, 0x2, PT ;  /* 0x000000020000780c */ /* 0x000fe40003f26070 */
[----:B------:R-:W-:Y:S01]  /*00f0*/  ISETP.NE.AND P0, PT, R7, RZ, PT ;  /* 0x000000ff0700720c */ /* 0x000fe20003f05270 */
[----:B0-----:R-:W-:-:S06]  /*0100*/  ULEA UR4, UR5, UR4, 0x18 ;  /* 0x0000000405047291 */ /* 0x001fcc000f8ec0ff */
[----:B------:R-:W-:-:S05]  /*0110*/  LEA R5, R7, UR4, 0x2 ;  /* 0x0000000407057c11 */ /* 0x000fca000f8e10ff */
[----:B--2---:R0:W-:Y:S01]  /*0120*/  STS [R5], R4 ;  /* 0x0000000405007388 */ /* 0x0041e20000000800 */
[----:B------:R-:W-:Y:S06]  /*0130*/  BAR.SYNC.DEFER_BLOCKING 0x0 ;  /* 0x0000000000007b1d */ /* 0x000fec0000010000 */
[----:B------:R-:W-:Y:S05]  /*0140*/  @!P1 BRA `(.L_x_6) ;  /* 0x00000000002c9947 */ /* 0x000fea0003800000 */
.L_x_7:
[----:B------:R-:W-:-:S04]  /*0150*/  SHF.R.U32.HI R6, RZ, 0x1, R0 ;  /* 0x00000001ff067819 */ /* 0x000fc80000011600 */
[----:B------:R-:W-:-:S13]  /*0160*/  ISETP.GE.U32.AND P1, PT, R7, R6, PT ;  /* 0x000000060700720c */ /* 0x000fda0003f26070 */
[----:B------:R-:W-:Y:S01]  /*0170*/  @!P1 IMAD R2, R6, 0x4, R5 ;  /* 0x0000000406029824 */ /* 0x000fe200078e0205 */
[----:B------:R-:W-:Y:S05]  /*0180*/  @!P1 LDS R3, [R5] ;  /* 0x0000000005039984 */ /* 0x000fea0000000800 */
[----:B------:R-:W0:Y:S02]  /*0190*/  @!P1 LDS R2, [R2] ;  /* 0x0000000002029984 */ /* 0x000e240000000800 */
[----:B0-----:R-:W-:-:S05]  /*01a0*/  @!P1 FADD R4, R2, R3 ;  /* 0x0000000302049221 */ /* 0x001fca0000000000 */
[----:B------:R1:W-:Y:S01]  /*01b0*/  @!P1 STS [R5], R4 ;  /* 0x0000000405009388 */ /* 0x0003e20000000800 */
[----:B------:R-:W-:Y:S01]  /*01c0*/  BAR.SYNC.DEFER_BLOCKING 0x0 ;  /* 0x0000000000007b1d */ /* 0x000fe20000010000 */
[----:B------:R-:W-:Y:S01]  /*01d0*/  ISETP.GT.U32.AND P1, PT, R0, 0x3, PT ;  /* 0x000000030000780c */ /* 0x000fe20003f24070 */
[----:B------:R-:W-:-:S12]  /*01e0*/  IMAD.MOV.U32 R0, RZ, RZ, R6 ;  /* 0x000000ffff007224 */ /* 0x000fd800078e0006 */
[----:B-1----:R-:W-:Y:S05]  /*01f0*/  @P1 BRA `(.L_x_7) ;  /* 0xfffffffc00d41947 */ /* 0x002fea000383ffff */
.L_x_6:
[----:B------:R-:W-:Y:S05]  /*0200*/  @P0 EXIT ;  /* 0x000000000000094d */ /* 0x000fea0003800000 */
[----:B------:R-:W1:Y:S01]  /*0210*/  S2UR UR5, SR_CgaCtaId ;  /* 0x00000000000579c3 */ /* 0x000e620000008800 */
[----:B------:R-:W-:-:S07]  /*0220*/  UMOV UR4, 0x400 ;  /* 0x0000040000047882 */ /* 0x000fce0000000000 */
[----:B------:R-:W2:Y:S01]  /*0230*/  LDC.64 R2, c[0x0][0x388] ;  /* 0x0000e200ff027b82 */ /* 0x000ea20000000a00 */
[----:B-1----:R-:W-:-:S09]  /*0240*/  ULEA UR4, UR5, UR4, 0x18 ;  /* 0x0000000405047291 */ /* 0x002fd2000f8ec0ff */
[----:B0-----:R-:W2:Y:S04]  /*0250*/  LDS R5, [UR4] ;  /* 0x00000004ff057984 */ /* 0x001ea80008000800 */
[----:B--2---:R-:W-:Y:S01]  /*0260*/  REDG.E.ADD.F32.FTZ.RN.STRONG.GPU desc[UR6][R2.64], R5 ;  /* 0x00000005020079a6 */ /* 0x004fe2000c12f306 */
[----:B------:R-:W-:Y:S05]  /*0270*/  EXIT ;  /* 0x000000000000794d */ /* 0x000fea0003800000 */
.L_x_8:
        /* <DEDUP_REMOVED lines=16> */
.L_x_11:


//--------------------- .text._Z12reduce_naivePfS_i --------------------------
	.section	.text._Z12reduce_naivePfS_i,"ax",@progbits
	.align	128
        .global         _Z12reduce_naivePfS_i
        .type           _Z12reduce_naivePfS_i,@function
        .size           _Z12reduce_naivePfS_i,(.L_x_12 - _Z12reduce_naivePfS_i)
        .other          _Z12reduce_naivePfS_i,@"STO_CUDA_ENTRY STV_DEFAULT"
_Z12reduce_naivePfS_i:
.text._Z12reduce_naivePfS_i:
[----:B------:R-:W-:Y:S01]  /*0000*/  LDC R1, c[0x0][0x37c] ;  /* 0x0000df00ff017b82 */ /* 0x000fe20000000800 */
[----:B------:R-:W0:Y:S07]  /*0010*/  S2R R0, SR_TID.X ;  /* 0x0000000000007919 */ /* 0x000e2e0000002100 */
[----:B------:R-:W0:Y:S01]  /*0020*/  S2UR UR4, SR_CTAID.X ;  /* 0x00000000000479c3 */ /* 0x000e220000002500 */
[----:B------:R-:W1:Y:S07]  /*0030*/  LDCU UR5, c[0x0][0x390] ;  /* 0x00007200ff0577ac */ /* 0x000e6e0008000800 */
[----:B------:R-:W0:Y:S02]  /*0040*/  LDC R5, c[0x0][0x360] ;  /* 0x0000d800ff057b82 */ /* 0x000e240000000800 */
[----:B0-----:R-:W-:-:S05]  /*0050*/  IMAD R5, R5, UR4, R0 ;  /* 0x0000000405057c24 */ /* 0x001fca000f8e0200 */
[----:B-1----:R-:W-:-:S13]  /*0060*/  ISETP.GE.AND P0, PT, R5, UR5, PT ;  /* 0x0000000505007c0c */ /* 0x002fda000bf06270 */
[----:B------:R-:W-:Y:S05]  /*0070*/  @P0 EXIT ;  /* 0x000000000000094d */ /* 0x000fea0003800000 */
[----:B------:R-:W0:Y:S01]  /*0080*/  LDC.64 R2, c[0x0][0x380] ;  /* 0x0000e000ff027b82 */ /* 0x000e220000000a00 */
[----:B------:R-:W1:Y:S01]  /*0090*/  LDCU.64 UR4, c[0x0][0x358] ;  /* 0x00006b00ff0477ac */ /* 0x000e620008000a00 */
[----:B0-----:R-:W-:-:S06]  /*00a0*/  IMAD.WIDE R2, R5, 0x4, R2 ;  /* 0x0000000405027825 */ /* 0x001fcc00078e0202 */
[----:B-1----:R-:W2:Y:S01]  /*00b0*/  LDG.E R3, desc[UR4][R2.64] ;  /* 0x0000000402037981 */ /* 0x002ea2000c1e1900 */
[----:B------:R-:W2:Y:S03]  /*00c0*/  LDC.64 R4, c[0x0][0x388] ;  /* 0x0000e200ff047b82 */ /* 0x000ea60000000a00 */
[----:B--2---:R-:W-:Y:S01]  /*00d0*/  REDG.E.ADD.F32.FTZ.RN.STRONG.GPU desc[UR4][R4.64], R3 ;  /* 0x00000003040079a6 */ /* 0x004fe2000c12f304 */
[----:B------:R-:W-:Y:S05]  /*00e0*/  EXIT ;  /* 0x000000000000794d */ /* 0x000fea0003800000 */
.L_x_9:
        /* <DEDUP_REMOVED lines=9> */
.L_x_12:


//--------------------- .nv.shared._Z11dot_productPfS_S_i --------------------------
	.section	.nv.shared._Z11dot_productPfS_S_i,"aw",@nobits
	.sectionflags	@""
	.align	4
.nv.shared._Z11dot_productPfS_S_i:
	.zero		2048


//--------------------- .nv.shared.reserved.0     --------------------------
	.section	.nv.shared.reserved.0,"aw",@nobits
	.weak		__nv_reservedSMEM_offset_0_alias
	.size		__nv_reservedSMEM_offset_0_alias, 0, 64
	.other		__nv_reservedSMEM_offset_0_alias,@"STO_CUDA_RESERVED_SHARED STV_DEFAULT"
__nv_reservedSMEM_offset_0_alias:
	.zero		0
	.zero		64


//--------------------- .nv.shared._Z20reduce_shared_memoryPfS_i --------------------------
	.section	.nv.shared._Z20reduce_shared_memoryPfS_i,"aw",@nobits
	.sectionflags	@""
	.align	4
.nv.shared._Z20reduce_shared_memoryPfS_i:
	.zero		2048


//--------------------- .nv.constant0._Z11dot_productPfS_S_i --------------------------
	.section	.nv.constant0._Z11dot_productPfS_S_i,"a",@progbits
	.sectionflags	@""
	.align	4
.nv.constant0._Z11dot_productPfS_S_i:
	.zero		924


//--------------------- .nv.constant0._Z20reduce_shared_memoryPfS_i --------------------------
	.section	.nv.constant0._Z20reduce_shared_memoryPfS_i,"a",@progbits
	.sectionflags	@""
	.align	4
.nv.constant0._Z20reduce_shared_memoryPfS_i:
	.zero		916


//--------------------- .nv.constant0._Z12reduce_naivePfS_i --------------------------
	.section	.nv.constant0._Z12reduce_naivePfS_i,"a",@progbits
	.sectionflags	@""
	.align	4
.nv.constant0._Z12reduce_naivePfS_i:
	.zero		916


//--------------------- SYMBOLS --------------------------

	.type		.nv.reservedSmem.offset0,@object
	.size		.nv.reservedSmem.offset0,0x4
	.type		.nv.reservedSmem.cap,@object
	.size		.nv.reservedSmem.cap,0x4
